//
// Generated by NVIDIA NVVM Compiler
//
// Compiler Build ID: CL-36424714
// Cuda compilation tools, release 13.0, V13.0.88
// Based on NVVM 20.0.0
//

.version 9.0
.target sm_100
.address_size 64

	// .globl	_Z28matrix_multiplication_kernelPKfS0_Pfiii

.visible .entry _Z28matrix_multiplication_kernelPKfS0_Pfiii(
	.param .u64 .ptr .align 1 _Z28matrix_multiplication_kernelPKfS0_Pfiii_param_0,
	.param .u64 .ptr .align 1 _Z28matrix_multiplication_kernelPKfS0_Pfiii_param_1,
	.param .u64 .ptr .align 1 _Z28matrix_multiplication_kernelPKfS0_Pfiii_param_2,
	.param .u32 _Z28matrix_multiplication_kernelPKfS0_Pfiii_param_3,
	.param .u32 _Z28matrix_multiplication_kernelPKfS0_Pfiii_param_4,
	.param .u32 _Z28matrix_multiplication_kernelPKfS0_Pfiii_param_5
)
{
	.reg .pred 	%p<13>;
	.reg .b32 	%r<41>;
	.reg .b32 	%f<68>;
	.reg .b64 	%rd<53>;

	ld.param.u64 	%rd7, [_Z28matrix_multiplication_kernelPKfS0_Pfiii_param_0];
	ld.param.u64 	%rd8, [_Z28matrix_multiplication_kernelPKfS0_Pfiii_param_1];
	ld.param.u64 	%rd6, [_Z28matrix_multiplication_kernelPKfS0_Pfiii_param_2];
	ld.param.u32 	%r20, [_Z28matrix_multiplication_kernelPKfS0_Pfiii_param_3];
	ld.param.u32 	%r18, [_Z28matrix_multiplication_kernelPKfS0_Pfiii_param_4];
	ld.param.u32 	%r19, [_Z28matrix_multiplication_kernelPKfS0_Pfiii_param_5];
	cvta.to.global.u64 	%rd1, %rd8;
	cvta.to.global.u64 	%rd2, %rd7;
	mov.u32 	%r21, %ntid.x;
	mov.u32 	%r22, %ctaid.x;
	mov.u32 	%r23, %tid.x;
	mad.lo.s32 	%r1, %r21, %r22, %r23;
	mov.u32 	%r24, %ntid.y;
	mov.u32 	%r25, %ctaid.y;
	mov.u32 	%r26, %tid.y;
	mad.lo.s32 	%r2, %r24, %r25, %r26;
	setp.ge.s32 	%p1, %r2, %r20;
	setp.ge.s32 	%p2, %r1, %r19;
	or.pred  	%p3, %p1, %p2;
	@%p3 bra 	$L__BB0_14;
	setp.lt.s32 	%p4, %r18, 1;
	mov.f32 	%f67, 0f00000000;
	@%p4 bra 	$L__BB0_13;
	mul.lo.s32 	%r3, %r18, %r2;
	and.b32  	%r4, %r18, 7;
	setp.lt.u32 	%p5, %r18, 8;
	mov.f32 	%f67, 0f00000000;
	mov.b32 	%r39, 0;
	@%p5 bra 	$L__BB0_5;
	and.b32  	%r39, %r18, 2147483640;
	neg.s32 	%r37, %r39;
	shl.b32 	%r7, %r19, 3;
	mul.wide.u32 	%rd9, %r3, 4;
	add.s64 	%rd10, %rd9, %rd2;
	add.s64 	%rd52, %rd10, 16;
	mov.f32 	%f67, 0f00000000;
	mul.wide.s32 	%rd13, %r19, 4;
	mov.u32 	%r36, %r1;
$L__BB0_4:
	.pragma "nounroll";
	ld.global.f32 	%f17, [%rd52+-16];
	mul.wide.s32 	%rd11, %r36, 4;
	add.s64 	%rd12, %rd1, %rd11;
	ld.global.f32 	%f18, [%rd12];
	fma.rn.f32 	%f19, %f17, %f18, %f67;
	ld.global.f32 	%f20, [%rd52+-12];
	add.s64 	%rd14, %rd12, %rd13;
	ld.global.f32 	%f21, [%rd14];
	fma.rn.f32 	%f22, %f20, %f21, %f19;
	ld.global.f32 	%f23, [%rd52+-8];
	add.s64 	%rd15, %rd14, %rd13;
	ld.global.f32 	%f24, [%rd15];
	fma.rn.f32 	%f25, %f23, %f24, %f22;
	ld.global.f32 	%f26, [%rd52+-4];
	add.s64 	%rd16, %rd15, %rd13;
	ld.global.f32 	%f27, [%rd16];
	fma.rn.f32 	%f28, %f26, %f27, %f25;
	ld.global.f32 	%f29, [%rd52];
	add.s64 	%rd17, %rd16, %rd13;
	ld.global.f32 	%f30, [%rd17];
	fma.rn.f32 	%f31, %f29, %f30, %f28;
	ld.global.f32 	%f32, [%rd52+4];
	add.s64 	%rd18, %rd17, %rd13;
	ld.global.f32 	%f33, [%rd18];
	fma.rn.f32 	%f34, %f32, %f33, %f31;
	ld.global.f32 	%f35, [%rd52+8];
	add.s64 	%rd19, %rd18, %rd13;
	ld.global.f32 	%f36, [%rd19];
	fma.rn.f32 	%f37, %f35, %f36, %f34;
	ld.global.f32 	%f38, [%rd52+12];
	add.s64 	%rd20, %rd19, %rd13;
	ld.global.f32 	%f39, [%rd20];
	fma.rn.f32 	%f67, %f38, %f39, %f37;
	add.s32 	%r37, %r37, 8;
	add.s32 	%r36, %r36, %r7;
	add.s64 	%rd52, %rd52, 32;
	setp.ne.s32 	%p6, %r37, 0;
	@%p6 bra 	$L__BB0_4;
$L__BB0_5:
	setp.eq.s32 	%p7, %r4, 0;
	@%p7 bra 	$L__BB0_13;
	and.b32  	%r13, %r18, 3;
	setp.lt.u32 	%p8, %r4, 4;
	@%p8 bra 	$L__BB0_8;
	add.s32 	%r28, %r39, %r3;
	mul.wide.u32 	%rd21, %r28, 4;
	add.s64 	%rd22, %rd2, %rd21;
	ld.global.f32 	%f41, [%rd22];
	mad.lo.s32 	%r29, %r39, %r19, %r1;
	mul.wide.s32 	%rd23, %r29, 4;
	add.s64 	%rd24, %rd1, %rd23;
	ld.global.f32 	%f42, [%rd24];
	fma.rn.f32 	%f43, %f41, %f42, %f67;
	cvt.u64.u32 	%rd25, %r3;
	cvt.u64.u32 	%rd26, %r39;
	add.s64 	%rd27, %rd26, %rd25;
	shl.b64 	%rd28, %rd27, 2;
	add.s64 	%rd29, %rd2, %rd28;
	ld.global.f32 	%f44, [%rd29+4];
	mul.wide.s32 	%rd30, %r19, 4;
	add.s64 	%rd31, %rd24, %rd30;
	ld.global.f32 	%f45, [%rd31];
	fma.rn.f32 	%f46, %f44, %f45, %f43;
	ld.global.f32 	%f47, [%rd29+8];
	add.s64 	%rd32, %rd31, %rd30;
	ld.global.f32 	%f48, [%rd32];
	fma.rn.f32 	%f49, %f47, %f48, %f46;
	ld.global.f32 	%f50, [%rd29+12];
	add.s64 	%rd33, %rd32, %rd30;
	ld.global.f32 	%f51, [%rd33];
	fma.rn.f32 	%f67, %f50, %f51, %f49;
	add.s32 	%r39, %r39, 4;
$L__BB0_8:
	setp.eq.s32 	%p9, %r13, 0;
	@%p9 bra 	$L__BB0_13;
	setp.eq.s32 	%p10, %r13, 1;
	@%p10 bra 	$L__BB0_11;
	add.s32 	%r30, %r39, %r3;
	mul.wide.u32 	%rd34, %r30, 4;
	add.s64 	%rd35, %rd2, %rd34;
	ld.global.f32 	%f53, [%rd35];
	mad.lo.s32 	%r31, %r39, %r19, %r1;
	mul.wide.s32 	%rd36, %r31, 4;
	add.s64 	%rd37, %rd1, %rd36;
	ld.global.f32 	%f54, [%rd37];
	fma.rn.f32 	%f55, %f53, %f54, %f67;
	cvt.u64.u32 	%rd38, %r3;
	cvt.u64.u32 	%rd39, %r39;
	add.s64 	%rd40, %rd39, %rd38;
	shl.b64 	%rd41, %rd40, 2;
	add.s64 	%rd42, %rd2, %rd41;
	ld.global.f32 	%f56, [%rd42+4];
	mul.wide.s32 	%rd43, %r19, 4;
	add.s64 	%rd44, %rd37, %rd43;
	ld.global.f32 	%f57, [%rd44];
	fma.rn.f32 	%f67, %f56, %f57, %f55;
	add.s32 	%r39, %r39, 2;
$L__BB0_11:
	and.b32  	%r32, %r18, 1;
	setp.eq.b32 	%p11, %r32, 1;
	not.pred 	%p12, %p11;
	@%p12 bra 	$L__BB0_13;
	add.s32 	%r33, %r39, %r3;
	mul.wide.u32 	%rd45, %r33, 4;
	add.s64 	%rd46, %rd2, %rd45;
	ld.global.f32 	%f58, [%rd46];
	mad.lo.s32 	%r34, %r39, %r19, %r1;
	mul.wide.s32 	%rd47, %r34, 4;
	add.s64 	%rd48, %rd1, %rd47;
	ld.global.f32 	%f59, [%rd48];
	fma.rn.f32 	%f67, %f58, %f59, %f67;
$L__BB0_13:
	mad.lo.s32 	%r35, %r19, %r2, %r1;
	cvta.to.global.u64 	%rd49, %rd6;
	mul.wide.s32 	%rd50, %r35, 4;
	add.s64 	%rd51, %rd49, %rd50;
	st.global.f32 	[%rd51], %f67;
$L__BB0_14:
	ret;

}


// ===== COMPILED SASS (sm_100) =====

	.target	sm_100

	.elftype	@"ET_EXEC"


//--------------------- .note.nv.tkinfo           --------------------------
	.section	.note.nv.tkinfo,"",@"SHT_NOTE"
	.sectionflags	@"SHF_NOTE_NV_TKINFO"
	.tkinfo
        /*0018*/ 	.word	0x00000002
        /*0030*/ 	.string	""
        /*0030*/ 	.string	"ptxas"
        /*0030*/ 	.string	"Cuda compilation tools, release 13.0, V13.0.88"
        /*0030*/ 	.string	"Build cuda_13.0.r13.0/compiler.36424714_0"
        /*0030*/ 	.string	"-arch sm_100 -m 64 "



//--------------------- .note.nv.cuinfo           --------------------------
	.section	.note.nv.cuinfo,"",@"SHT_NOTE"
	.sectionflags	@"SHF_NOTE_NV_CUINFO"
        /*0018*/ 	.short	0x0002
        /*001a*/ 	.short	0x0064
        /*001c*/ 	.short	0x0082
	.zero		2


//--------------------- .nv.info                  --------------------------
	.section	.nv.info,"",@"SHT_CUDA_INFO"
	.align	4


	//----- nvinfo : EIATTR_REGCOUNT
	.align		4
        /*0000*/ 	.byte	0x04, 0x2f
        /*0002*/ 	.short	(.L_1 - .L_0)
	.align		4
.L_0:
        /*0004*/ 	.word	index@(_Z28matrix_multiplication_kernelPKfS0_Pfiii)
        /*0008*/ 	.word	0x00000020


	//----- nvinfo : EIATTR_FRAME_SIZE
	.align		4
.L_1:
        /*000c*/ 	.byte	0x04, 0x11
        /*000e*/ 	.short	(.L_3 - .L_2)
	.align		4
.L_2:
        /*0010*/ 	.word	index@(_Z28matrix_multiplication_kernelPKfS0_Pfiii)
        /*0014*/ 	.word	0x00000000


	//----- nvinfo : EIATTR_MIN_STACK_SIZE
	.align		4
.L_3:
        /*0018*/ 	.byte	0x04, 0x12
        /*001a*/ 	.short	(.L_5 - .L_4)
	.align		4
.L_4:
        /*001c*/ 	.word	index@(_Z28matrix_multiplication_kernelPKfS0_Pfiii)
        /*0020*/ 	.word	0x00000000
.L_5:


//--------------------- .nv.compat                --------------------------
	.section	.nv.compat,"",@"SHT_CUDA_COMPAT_INFO"
	.align	4
        /*0000*/ 	.byte	0x02, 0x09, 0x00, 0x00, 0x02, 0x02, 0x01, 0x00, 0x02, 0x05, 0x05, 0x00, 0x03, 0x07, 0x01, 0x01
        /*0010*/ 	.byte	0x02, 0x03, 0x00, 0x00, 0x02, 0x06, 0x01, 0x00, 0x04, 0x0b, 0x08, 0x00, 0x09, 0x00, 0x00, 0x00
        /*0020*/ 	.byte	0x00, 0x00, 0x00, 0x00


//--------------------- .nv.info._Z28matrix_multiplication_kernelPKfS0_Pfiii --------------------------
	.section	.nv.info._Z28matrix_multiplication_kernelPKfS0_Pfiii,"",@"SHT_CUDA_INFO"
	.sectionflags	@""
	.align	4


	//----- nvinfo : EIATTR_CUDA_API_VERSION
	.align		4
        /*0000*/ 	.byte	0x04, 0x37
        /*0002*/ 	.short	(.L_7 - .L_6)
.L_6:
        /*0004*/ 	.word	0x00000082


	//----- nvinfo : EIATTR_KPARAM_INFO
	.align		4
.L_7:
        /*0008*/ 	.byte	0x04, 0x17
        /*000a*/ 	.short	(.L_9 - .L_8)
.L_8:
        /*000c*/ 	.word	0x00000000
        /*0010*/ 	.short	0x0005
        /*0012*/ 	.short	0x0020
        /*0014*/ 	.byte	0x00, 0xf0, 0x11, 0x00


	//----- nvinfo : EIATTR_KPARAM_INFO
	.align		4
.L_9:
        /*0018*/ 	.byte	0x04, 0x17
        /*001a*/ 	.short	(.L_11 - .L_10)
.L_10:
        /*001c*/ 	.word	0x00000000
        /*0020*/ 	.short	0x0004
        /*0022*/ 	.short	0x001c
        /*0024*/ 	.byte	0x00, 0xf0, 0x11, 0x00


	//----- nvinfo : EIATTR_KPARAM_INFO
	.align		4
.L_11:
        /*0028*/ 	.byte	0x04, 0x17
        /*002a*/ 	.short	(.L_13 - .L_12)
.L_12:
        /*002c*/ 	.word	0x00000000
        /*0030*/ 	.short	0x0003
        /*0032*/ 	.short	0x0018
        /*0034*/ 	.byte	0x00, 0xf0, 0x11, 0x00


	//----- nvinfo : EIATTR_KPARAM_INFO
	.align		4
.L_13:
        /*0038*/ 	.byte	0x04, 0x17
        /*003a*/ 	.short	(.L_15 - .L_14)
.L_14:
        /*003c*/ 	.word	0x00000000
        /*0040*/ 	.short	0x0002
        /*0042*/ 	.short	0x0010
        /*0044*/ 	.byte	0x00, 0xf5, 0x21, 0x00


	//----- nvinfo : EIATTR_KPARAM_INFO
	.align		4
.L_15:
        /*0048*/ 	.byte	0x04, 0x17
        /*004a*/ 	.short	(.L_17 - .L_16)
.L_16:
        /*004c*/ 	.word	0x00000000
        /*0050*/ 	.short	0x0001
        /*0052*/ 	.short	0x0008
        /*0054*/ 	.byte	0x00, 0xf5, 0x21, 0x00


	//----- nvinfo : EIATTR_KPARAM_INFO
	.align		4
.L_17:
        /*0058*/ 	.byte	0x04, 0x17
        /*005a*/ 	.short	(.L_19 - .L_18)
.L_18:
        /*005c*/ 	.word	0x00000000
        /*0060*/ 	.short	0x0000
        /*0062*/ 	.short	0x0000
        /*0064*/ 	.byte	0x00, 0xf5, 0x21, 0x00


	//----- nvinfo : EIATTR_SPARSE_MMA_MASK
	.align		4
.L_19:
        /*0068*/ 	.byte	0x03, 0x50
        /*006a*/ 	.short	0x0000


	//----- nvinfo : EIATTR_MAXREG_COUNT
	.align		4
        /*006c*/ 	.byte	0x03, 0x1b
        /*006e*/ 	.short	0x00ff


	//----- nvinfo : EIATTR_MERCURY_ISA_VERSION
	.align		4
        /*0070*/ 	.byte	0x03, 0x5f
        /*0072*/ 	.short	0x0101


	//----- nvinfo : EIATTR_VRC_CTA_INIT_COUNT
	.align		4
        /*0074*/ 	.byte	0x02, 0x4a
	.zero		1
	.zero		1


	//----- nvinfo : EIATTR_EXIT_INSTR_OFFSETS
	.align		4
        /*0078*/ 	.byte	0x04, 0x1c
        /*007a*/ 	.short	(.L_21 - .L_20)


	//   ....[0]....
.L_20:
        /*007c*/ 	.word	0x000000d0


	//   ....[1]....
        /*0080*/ 	.word	0x000008f0


	//----- nvinfo : EIATTR_CBANK_PARAM_SIZE
	.align		4
.L_21:
        /*0084*/ 	.byte	0x03, 0x19
        /*0086*/ 	.short	0x0024


	//----- nvinfo : EIATTR_PARAM_CBANK
	.align		4
        /*0088*/ 	.byte	0x04, 0x0a
        /*008a*/ 	.short	(.L_23 - .L_22)
	.align		4
.L_22:
        /*008c*/ 	.word	index@(.nv.constant0._Z28matrix_multiplication_kernelPKfS0_Pfiii)
        /*0090*/ 	.short	0x0380
        /*0092*/ 	.short	0x0024


	//----- nvinfo : EIATTR_SW_WAR
	.align		4
.L_23:
        /*0094*/ 	.byte	0x04, 0x36
        /*0096*/ 	.short	(.L_25 - .L_24)
.L_24:
        /*0098*/ 	.word	0x00000008
.L_25:


//--------------------- .nv.callgraph             --------------------------
	.section	.nv.callgraph,"",@"SHT_CUDA_CALLGRAPH"
	.align	4
	.sectionentsize	8
	.align		4
        /*0000*/ 	.word	0x00000000
	.align		4
        /*0004*/ 	.word	0xffffffff
	.align		4
        /*0008*/ 	.word	0x00000000
	.align		4
        /*000c*/ 	.word	0xfffffffe
	.align		4
        /*0010*/ 	.word	0x00000000
	.align		4
        /*0014*/ 	.word	0xfffffffd
	.align		4
        /*0018*/ 	.word	0x00000000
	.align		4
        /*001c*/ 	.word	0xfffffffc


//--------------------- .text._Z28matrix_multiplication_kernelPKfS0_Pfiii --------------------------
	.section	.text._Z28matrix_multiplication_kernelPKfS0_Pfiii,"ax",@progbits
	.align	128
        .global         _Z28matrix_multiplication_kernelPKfS0_Pfiii
        .type           _Z28matrix_multiplication_kernelPKfS0_Pfiii,@function
        .size           _Z28matrix_multiplication_kernelPKfS0_Pfiii,(.L_x_5 - _Z28matrix_multiplication_kernelPKfS0_Pfiii)
        .other          _Z28matrix_multiplication_kernelPKfS0_Pfiii,@"STO_CUDA_ENTRY STV_DEFAULT"
_Z28matrix_multiplication_kernelPKfS0_Pfiii:
.text._Z28matrix_multiplication_kernelPKfS0_Pfiii:
[----:B------:R-:W-:Y:S01]  /*0000*/  LDC R1, c[0x0][0x37c] ;  /* 0x0000df00ff017b82 */ /* 0x000fe20000000800 */
[----:B------:R-:W0:Y:S07]  /*0010*/  S2R R0, SR_CTAID.X ;  /* 0x0000000000007919 */ /* 0x000e2e0000002500 */
[----:B------:R-:W1:Y:S01]  /*0020*/  LDC R17, c[0x0][0x3a0] ;  /* 0x0000e800ff117b82 */ /* 0x000e620000000800 */
[----:B------:R-:W0:Y:S01]  /*0030*/  LDCU UR4, c[0x0][0x360] ;  /* 0x00006c00ff0477ac */ /* 0x000e220008000800 */
[----:B------:R-:W0:Y:S01]  /*0040*/  S2R R3, SR_TID.X ;  /* 0x0000000000037919 */ /* 0x000e220000002100 */
[----:B------:R-:W2:Y:S01]  /*0050*/  LDCU UR5, c[0x0][0x364] ;  /* 0x00006c80ff0577ac */ /* 0x000ea20008000800 */
[----:B------:R-:W2:Y:S01]  /*0060*/  S2R R16, SR_CTAID.Y ;  /* 0x0000000000107919 */ /* 0x000ea20000002600 */
[----:B------:R-:W3:Y:S01]  /*0070*/  LDCU UR6, c[0x0][0x398] ;  /* 0x00007300ff0677ac */ /* 0x000ee20008000800 */
[----:B------:R-:W2:Y:S01]  /*0080*/  S2R R5, SR_TID.Y ;  /* 0x0000000000057919 */ /* 0x000ea20000002200 */
[----:B0-----:R-:W-:-:S05]  /*0090*/  IMAD R0, R0, UR4, R3 ;  /* 0x0000000400007c24 */ /* 0x001fca000f8e0203 */
[----:B-1----:R-:W-:Y:S01]  /*00a0*/  ISETP.GE.AND P0, PT, R0, R17, PT ;  /* 0x000000110000720c */ /* 0x002fe20003f06270 */
[----:B--2---:R-:W-:-:S05]  /*00b0*/  IMAD R16, R16, UR5, R5 ;  /* 0x0000000510107c24 */ /* 0x004fca000f8e0205 */
[----:B---3--:R-:W-:-:S13]  /*00c0*/  ISETP.GE.OR P0, PT, R16, UR6, P0 ;  /* 0x0000000610007c0c */ /* 0x008fda0008706670 */
[----:B------:R-:W-:Y:S05]  /*00d0*/  @P0 EXIT ;  /* 0x000000000000094d */ /* 0x000fea0003800000 */
[----:B------:R-:W0:Y:S01]  /*00e0*/  LDC R19, c[0x0][0x39c] ;  /* 0x0000e700ff137b82 */ /* 0x000e220000000800 */
[----:B------:R-:W1:Y:S01]  /*00f0*/  LDCU.64 UR4, c[0x0][0x358] ;  /* 0x00006b00ff0477ac */ /* 0x000e620008000a00 */
[----:B------:R-:W-:Y:S01]  /*0100*/  HFMA2 R24, -RZ, RZ, 0, 0 ;  /* 0x00000000ff187431 */ /* 0x000fe200000001ff */
[----:B0-----:R-:W-:-:S13]  /*0110*/  ISETP.GE.AND P0, PT, R19, 0x1, PT ;  /* 0x000000011300780c */ /* 0x001fda0003f06270 */
[----:B-1----:R-:W-:Y:S05]  /*0120*/  @!P0 BRA `(.L_x_0) ;  /* 0x0000000400e08947 */ /* 0x002fea0003800000 */
[C---:B------:R-:W-:Y:S01]  /*0130*/  ISETP.GE.U32.AND P1, PT, R19.reuse, 0x8, PT ;  /* 0x000000081300780c */ /* 0x040fe20003f26070 */
[----:B------:R-:W-:Y:S01]  /*0140*/  IMAD R20, R16, R19, RZ ;  /* 0x0000001310147224 */ /* 0x000fe200078e02ff */
[----:B------:R-:W-:Y:S02]  /*0150*/  LOP3.LUT R27, R19, 0x7, RZ, 0xc0, !PT ;  /* 0x00000007131b7812 */ /* 0x000fe400078ec0ff */
[----:B------:R-:W-:Y:S02]  /*0160*/  MOV R24, RZ ;  /* 0x000000ff00187202 */ /* 0x000fe40000000f00 */
[----:B------:R-:W-:Y:S02]  /*0170*/  ISETP.NE.AND P0, PT, R27, RZ, PT ;  /* 0x000000ff1b00720c */ /* 0x000fe40003f05270 */
[----:B------:R-:W-:-:S05]  /*0180*/  MOV R21, RZ ;  /* 0x000000ff00157202 */ /* 0x000fca0000000f00 */
[----:B------:R-:W-:Y:S06]  /*0190*/  @!P1 BRA `(.L_x_1) ;  /* 0x0000000000c49947 */ /* 0x000fec0003800000 */
[----:B------:R-:W0:Y:S01]  /*01a0*/  LDC.64 R2, c[0x0][0x380] ;  /* 0x0000e000ff027b82 */ /* 0x000e220000000a00 */
[----:B------:R-:W-:Y:S02]  /*01b0*/  LOP3.LUT R21, R19, 0x7ffffff8, RZ, 0xc0, !PT ;  /* 0x7ffffff813157812 */ /* 0x000fe400078ec0ff */
[----:B------:R-:W-:Y:S02]  /*01c0*/  MOV R24, RZ ;  /* 0x000000ff00187202 */ /* 0x000fe40000000f00 */
[----:B------:R-:W-:Y:S02]  /*01d0*/  MOV R18, R0 ;  /* 0x0000000000127202 */ /* 0x000fe40000000f00 */
[----:B------:R-:W-:Y:S01]  /*01e0*/  IADD3 R22, PT, PT, -R21, RZ, RZ ;  /* 0x000000ff15167210 */ /* 0x000fe20007ffe1ff */
[----:B0-----:R-:W-:-:S03]  /*01f0*/  IMAD.WIDE.U32 R2, R20, 0x4, R2 ;  /* 0x0000000414027825 */ /* 0x001fc600078e0002 */
[----:B------:R-:W-:-:S04]  /*0200*/  IADD3 R4, P1, PT, R2, 0x10, RZ ;  /* 0x0000001002047810 */ /* 0x000fc80007f3e0ff */
[----:B------:R-:W-:-:S09]  /*0210*/  IADD3.X R5, PT, PT, RZ, R3, RZ, P1, !PT ;  /* 0x00000003ff057210 */ /* 0x000fd20000ffe4ff */
.L_x_2:
[----:B------:R-:W0:Y:S01]  /*0220*/  LDC.64 R14, c[0x0][0x388] ;  /* 0x0000e200ff0e7b82 */ /* 0x000e220000000a00 */
[----:B------:R-:W-:Y:S02]  /*0230*/  MOV R2, R4 ;  /* 0x0000000400027202 */ /* 0x000fe40000000f00 */
[----:B------:R-:W-:-:S05]  /*0240*/  MOV R3, R5 ;  /* 0x0000000500037202 */ /* 0x000fca0000000f00 */
[----:B------:R-:W2:Y:S04]  /*0250*/  LDG.E R25, desc[UR4][R2.64+-0x10] ;  /* 0xfffff00402197981 */ /* 0x000ea8000c1e1900 */
[----:B------:R-:W3:Y:S04]  /*0260*/  LDG.E R23, desc[UR4][R2.64+-0xc] ;  /* 0xfffff40402177981 */ /* 0x000ee8000c1e1900 */
[----:B------:R-:W4:Y:S04]  /*0270*/  LDG.E R29, desc[UR4][R2.64+-0x8] ;  /* 0xfffff804021d7981 */ /* 0x000f28000c1e1900 */
[----:B------:R-:W5:Y:S01]  /*0280*/  LDG.E R28, desc[UR4][R2.64+-0x4] ;  /* 0xfffffc04021c7981 */ /* 0x000f62000c1e1900 */
[----:B0-----:R-:W-:-:S05]  /*0290*/  IMAD.WIDE R14, R18, 0x4, R14 ;  /* 0x00000004120e7825 */ /* 0x001fca00078e020e */
[----:B------:R0:W2:Y:S01]  /*02a0*/  LDG.E R26, desc[UR4][R14.64] ;  /* 0x000000040e1a7981 */ /* 0x0000a2000c1e1900 */
[----:B------:R-:W-:-:S04]  /*02b0*/  IMAD.WIDE R12, R17, 0x4, R14 ;  /* 0x00000004110c7825 */ /* 0x000fc800078e020e */
[C---:B------:R-:W-:Y:S02]  /*02c0*/  IMAD.WIDE R4, R17.reuse, 0x4, R12 ;  /* 0x0000000411047825 */ /* 0x040fe400078e020c */
[----:B------:R-:W3:Y:S02]  /*02d0*/  LDG.E R12, desc[UR4][R12.64] ;  /* 0x000000040c0c7981 */ /* 0x000ee4000c1e1900 */
[C---:B------:R-:W-:Y:S02]  /*02e0*/  IMAD.WIDE R8, R17.reuse, 0x4, R4 ;  /* 0x0000000411087825 */ /* 0x040fe400078e0204 */
[----:B------:R-:W4:Y:S02]  /*02f0*/  LDG.E R4, desc[UR4][R4.64] ;  /* 0x0000000404047981 */ /* 0x000f24000c1e1900 */
[C---:B------:R-:W-:Y:S02]  /*0300*/  IMAD.WIDE R6, R17.reuse, 0x4, R8 ;  /* 0x0000000411067825 */ /* 0x040fe400078e0208 */
[----:B------:R-:W5:Y:S02]  /*0310*/  LDG.E R8, desc[UR4][R8.64] ;  /* 0x0000000408087981 */ /* 0x000f64000c1e1900 */
[----:B------:R-:W-:-:S02]  /*0320*/  IMAD.WIDE R10, R17, 0x4, R6 ;  /* 0x00000004110a7825 */ /* 0x000fc400078e0206 */
[----:B------:R-:W5:Y:S04]  /*0330*/  LDG.E R5, desc[UR4][R2.64] ;  /* 0x0000000402057981 */ /* 0x000f68000c1e1900 */
[----:B------:R-:W5:Y:S01]  /*0340*/  LDG.E R6, desc[UR4][R6.64] ;  /* 0x0000000406067981 */ /* 0x000f62000c1e1900 */
[----:B0-----:R-:W-:-:S03]  /*0350*/  IMAD.WIDE R14, R17, 0x4, R10 ;  /* 0x00000004110e7825 */ /* 0x001fc600078e020a */
[----:B------:R-:W5:Y:S04]  /*0360*/  LDG.E R10, desc[UR4][R10.64] ;  /* 0x000000040a0a7981 */ /* 0x000f68000c1e1900 */
[----:B------:R-:W5:Y:S04]  /*0370*/  LDG.E R13, desc[UR4][R14.64] ;  /* 0x000000040e0d7981 */ /* 0x000f68000c1e1900 */
[----:B------:R-:W5:Y:S04]  /*0380*/  LDG.E R7, desc[UR4][R2.64+0x4] ;  /* 0x0000040402077981 */ /* 0x000f68000c1e1900 */
[----:B------:R-:W5:Y:S01]  /*0390*/  LDG.E R9, desc[UR4][R2.64+0xc] ;  /* 0x00000c0402097981 */ /* 0x000f62000c1e1900 */
[----:B--2---:R-:W-:Y:S01]  /*03a0*/  FFMA R26, R25, R26, R24 ;  /* 0x0000001a191a7223 */ /* 0x004fe20000000018 */
[----:B------:R-:W-:-:S02]  /*03b0*/  IMAD.WIDE R24, R17, 0x4, R14 ;  /* 0x0000000411187825 */ /* 0x000fc400078e020e */
[----:B------:R-:W2:Y:S04]  /*03c0*/  LDG.E R14, desc[UR4][R2.64+0x8] ;  /* 0x00000804020e7981 */ /* 0x000ea8000c1e1900 */
[----:B------:R-:W2:Y:S01]  /*03d0*/  LDG.E R24, desc[UR4][R24.64] ;  /* 0x0000000418187981 */ /* 0x000ea2000c1e1900 */
[----:B---3--:R-:W-:Y:S01]  /*03e0*/  FFMA R12, R23, R12, R26 ;  /* 0x0000000c170c7223 */ /* 0x008fe2000000001a */
[----:B------:R-:W-:-:S03]  /*03f0*/  IADD3 R22, PT, PT, R22, 0x8, RZ ;  /* 0x0000000816167810 */ /* 0x000fc60007ffe0ff */
[----:B----4-:R-:W-:Y:S01]  /*0400*/  FFMA R29, R29, R4, R12 ;  /* 0x000000041d1d7223 */ /* 0x010fe2000000000c */
[----:B------:R-:W-:-:S03]  /*0410*/  ISETP.NE.AND P1, PT, R22, RZ, PT ;  /* 0x000000ff1600720c */ /* 0x000fc60003f25270 */
[----:B-----5:R-:W-:Y:S01]  /*0420*/  FFMA R8, R28, R8, R29 ;  /* 0x000000081c087223 */ /* 0x020fe2000000001d */
[----:B------:R-:W-:-:S03]  /*0430*/  IADD3 R4, P2, PT, R2, 0x20, RZ ;  /* 0x0000002002047810 */ /* 0x000fc60007f5e0ff */
[----:B------:R-:W-:Y:S01]  /*0440*/  FFMA R6, R5, R6, R8 ;  /* 0x0000000605067223 */ /* 0x000fe20000000008 */
[----:B------:R-:W-:Y:S02]  /*0450*/  IADD3.X R5, PT, PT, RZ, R3, RZ, P2, !PT ;  /* 0x00000003ff057210 */ /* 0x000fe400017fe4ff */
[----:B------:R-:W-:Y:S01]  /*0460*/  LEA R18, R17, R18, 0x3 ;  /* 0x0000001211127211 */ /* 0x000fe200078e18ff */
[----:B------:R-:W-:-:S04]  /*0470*/  FFMA R7, R7, R10, R6 ;  /* 0x0000000a07077223 */ /* 0x000fc80000000006 */
[----:B--2---:R-:W-:-:S04]  /*0480*/  FFMA R14, R14, R13, R7 ;  /* 0x0000000d0e0e7223 */ /* 0x004fc80000000007 */
[----:B------:R-:W-:Y:S01]  /*0490*/  FFMA R24, R9, R24, R14 ;  /* 0x0000001809187223 */ /* 0x000fe2000000000e */
[----:B------:R-:W-:Y:S06]  /*04a0*/  @P1 BRA `(.L_x_2) ;  /* 0xfffffffc005c1947 */ /* 0x000fec000383ffff */
.L_x_1:
[----:B------:R-:W-:Y:S05]  /*04b0*/  @!P0 BRA `(.L_x_0) ;  /* 0x0000000000fc8947 */ /* 0x000fea0003800000 */
[----:B------:R-:W-:Y:S02]  /*04c0*/  ISETP.GE.U32.AND P1, PT, R27, 0x4, PT ;  /* 0x000000041b00780c */ /* 0x000fe40003f26070 */
[----:B------:R-:W-:-:S04]  /*04d0*/  LOP3.LUT R14, R19, 0x3, RZ, 0xc0, !PT ;  /* 0x00000003130e7812 */ /* 0x000fc800078ec0ff */
[----:B------:R-:W-:-:S07]  /*04e0*/  ISETP.NE.AND P0, PT, R14, RZ, PT ;  /* 0x000000ff0e00720c */ /* 0x000fce0003f05270 */
[----:B------:R-:W-:Y:S06]  /*04f0*/  @!P1 BRA `(.L_x_3) ;  /* 0x00000000006c9947 */ /* 0x000fec0003800000 */
[----:B------:R-:W0:Y:S01]  /*0500*/  LDC.64 R4, c[0x0][0x388] ;  /* 0x0000e200ff047b82 */ /* 0x000e220000000a00 */
[----:B------:R-:W1:Y:S01]  /*0510*/  LDCU.64 UR6, c[0x0][0x380] ;  /* 0x00007000ff0677ac */ /* 0x000e620008000a00 */
[----:B------:R-:W-:Y:S01]  /*0520*/  IMAD R7, R21, R17, R0 ;  /* 0x0000001115077224 */ /* 0x000fe200078e0200 */
[CC--:B------:R-:W-:Y:S02]  /*0530*/  IADD3 R3, PT, PT, R20.reuse, R21.reuse, RZ ;  /* 0x0000001514037210 */ /* 0x0c0fe40007ffe0ff */
[----:B------:R-:W-:-:S03]  /*0540*/  IADD3 R8, P1, PT, R20, R21, RZ ;  /* 0x0000001514087210 */ /* 0x000fc60007f3e0ff */
[----:B------:R-:W2:Y:S01]  /*0550*/  LDC.64 R12, c[0x0][0x380] ;  /* 0x0000e000ff0c7b82 */ /* 0x000ea20000000a00 */
[----:B0-----:R-:W-:-:S04]  /*0560*/  IMAD.WIDE R4, R7, 0x4, R4 ;  /* 0x0000000407047825 */ /* 0x001fc800078e0204 */
[----:B------:R-:W-:Y:S02]  /*0570*/  IMAD.WIDE R6, R17, 0x4, R4 ;  /* 0x0000000411067825 */ /* 0x000fe400078e0204 */
[----:B------:R-:W3:Y:S02]  /*0580*/  LDG.E R4, desc[UR4][R4.64] ;  /* 0x0000000404047981 */ /* 0x000ee4000c1e1900 */
[----:B--2---:R-:W-:Y:S01]  /*0590*/  IMAD.WIDE.U32 R12, R3, 0x4, R12 ;  /* 0x00000004030c7825 */ /* 0x004fe200078e000c */
[----:B------:R-:W-:Y:S02]  /*05a0*/  IADD3.X R3, PT, PT, RZ, RZ, RZ, P1, !PT ;  /* 0x000000ffff037210 */ /* 0x000fe40000ffe4ff */
[----:B-1----:R-:W-:-:S03]  /*05b0*/  LEA R2, P1, R8, UR6, 0x2 ;  /* 0x0000000608027c11 */ /* 0x002fc6000f8210ff */
[----:B------:R-:W3:Y:S01]  /*05c0*/  LDG.E R13, desc[UR4][R12.64] ;  /* 0x000000040c0d7981 */ /* 0x000ee2000c1e1900 */
[----:B------:R-:W-:Y:S01]  /*05d0*/  LEA.HI.X R3, R8, UR7, R3, 0x2, P1 ;  /* 0x0000000708037c11 */ /* 0x000fe200088f1403 */
[C---:B------:R-:W-:Y:S02]  /*05e0*/  IMAD.WIDE R8, R17.reuse, 0x4, R6 ;  /* 0x0000000411087825 */ /* 0x040fe400078e0206 */
[----:B------:R-:W2:Y:S04]  /*05f0*/  LDG.E R6, desc[UR4][R6.64] ;  /* 0x0000000406067981 */ /* 0x000ea8000c1e1900 */
[----:B------:R-:W2:Y:S01]  /*0600*/  LDG.E R15, desc[UR4][R2.64+0x4] ;  /* 0x00000404020f7981 */ /* 0x000ea2000c1e1900 */
[----:B------:R-:W-:-:S03]  /*0610*/  IMAD.WIDE R10, R17, 0x4, R8 ;  /* 0x00000004110a7825 */ /* 0x000fc600078e0208 */
[----:B------:R-:W4:Y:S04]  /*0620*/  LDG.E R22, desc[UR4][R8.64] ;  /* 0x0000000408167981 */ /* 0x000f28000c1e1900 */
[----:B------:R-:W4:Y:S04]  /*0630*/  LDG.E R18, desc[UR4][R2.64+0x8] ;  /* 0x0000080402127981 */ /* 0x000f28000c1e1900 */
[----:B------:R-:W5:Y:S04]  /*0640*/  LDG.E R26, desc[UR4][R2.64+0xc] ;  /* 0x00000c04021a7981 */ /* 0x000f68000c1e1900 */
[----:B------:R-:W5:Y:S01]  /*0650*/  LDG.E R10, desc[UR4][R10.64] ;  /* 0x000000040a0a7981 */ /* 0x000f62000c1e1900 */
[----:B------:R-:W-:Y:S01]  /*0660*/  IADD3 R21, PT, PT, R21, 0x4, RZ ;  /* 0x0000000415157810 */ /* 0x000fe20007ffe0ff */
[----:B---3--:R-:W-:-:S04]  /*0670*/  FFMA R24, R13, R4, R24 ;  /* 0x000000040d187223 */ /* 0x008fc80000000018 */
[----:B--2---:R-:W-:-:S04]  /*0680*/  FFMA R15, R15, R6, R24 ;  /* 0x000000060f0f7223 */ /* 0x004fc80000000018 */
[----:B----4-:R-:W-:-:S04]  /*0690*/  FFMA R15, R18, R22, R15 ;  /* 0x00000016120f7223 */ /* 0x010fc8000000000f */
[----:B-----5:R-:W-:-:S07]  /*06a0*/  FFMA R24, R26, R10, R15 ;  /* 0x0000000a1a187223 */ /* 0x020fce000000000f */
.L_x_3:
[----:B------:R-:W-:Y:S05]  /*06b0*/  @!P0 BRA `(.L_x_0) ;  /* 0x00000000007c8947 */ /* 0x000fea0003800000 */
[----:B------:R-:W-:Y:S01]  /*06c0*/  ISETP.NE.AND P1, PT, R14, 0x1, PT ;  /* 0x000000010e00780c */ /* 0x000fe20003f25270 */
[----:B------:R-:W0:Y:S01]  /*06d0*/  LDC.64 R10, c[0x0][0x380] ;  /* 0x0000e000ff0a7b82 */ /* 0x000e220000000a00 */
[----:B------:R-:W-:-:S04]  /*06e0*/  LOP3.LUT R19, R19, 0x1, RZ, 0xc0, !PT ;  /* 0x0000000113137812 */ /* 0x000fc800078ec0ff */
[----:B------:R-:W-:-:S03]  /*06f0*/  ISETP.NE.U32.AND P0, PT, R19, 0x1, PT ;  /* 0x000000011300780c */ /* 0x000fc60003f05070 */
[----:B------:R-:W1:Y:S04]  /*0700*/  LDC.64 R8, c[0x0][0x388] ;  /* 0x0000e200ff087b82 */ /* 0x000e680000000a00 */
[CC--:B------:R-:W-:Y:S02]  /*0710*/  @P1 IADD3 R13, PT, PT, R20.reuse, R21.reuse, RZ ;  /* 0x00000015140d1210 */ /* 0x0c0fe40007ffe0ff */
[----:B------:R-:W-:Y:S02]  /*0720*/  @P1 IADD3 R12, P2, PT, R20, R21, RZ ;  /* 0x00000015140c1210 */ /* 0x000fe40007f5e0ff */
[----:B------:R-:W2:Y:S02]  /*0730*/  @P1 LDC.64 R2, c[0x0][0x380] ;  /* 0x0000e000ff021b82 */ /* 0x000ea40000000a00 */
[----:B------:R-:W-:-:S06]  /*0740*/  @P1 IADD3.X R14, PT, PT, RZ, RZ, RZ, P2, !PT ;  /* 0x000000ffff0e1210 */ /* 0x000fcc00017fe4ff */
[----:B------:R-:W3:Y:S01]  /*0750*/  LDC.64 R4, c[0x0][0x380] ;  /* 0x0000e000ff047b82 */ /* 0x000ee20000000a00 */
[----:B0-----:R-:W-:-:S04]  /*0760*/  @P1 IMAD.WIDE.U32 R10, R13, 0x4, R10 ;  /* 0x000000040d0a1825 */ /* 0x001fc800078e000a */
[C---:B------:R-:W-:Y:S01]  /*0770*/  @P1 IMAD R13, R21.reuse, R17, R0 ;  /* 0x00000011150d1224 */ /* 0x040fe200078e0200 */
[----:B------:R-:W-:Y:S01]  /*0780*/  @P1 IADD3 R21, PT, PT, R21, 0x2, RZ ;  /* 0x0000000215151810 */ /* 0x000fe20007ffe0ff */
[----:B------:R-:W4:Y:S01]  /*0790*/  @P1 LDG.E R11, desc[UR4][R10.64] ;  /* 0x000000040a0b1981 */ /* 0x000f22000c1e1900 */
[----:B------:R-:W0:Y:S01]  /*07a0*/  LDC.64 R6, c[0x0][0x388] ;  /* 0x0000e200ff067b82 */ /* 0x000e220000000a00 */
[----:B-1----:R-:W-:Y:S01]  /*07b0*/  @P1 IMAD.WIDE R8, R13, 0x4, R8 ;  /* 0x000000040d081825 */ /* 0x002fe200078e0208 */
[----:B------:R-:W-:Y:S02]  /*07c0*/  @!P0 IADD3 R15, PT, PT, R20, R21, RZ ;  /* 0x00000015140f8210 */ /* 0x000fe40007ffe0ff */
[----:B--2---:R-:W-:Y:S01]  /*07d0*/  @P1 LEA R2, P2, R12, R2, 0x2 ;  /* 0x000000020c021211 */ /* 0x004fe200078410ff */
[----:B------:R-:W-:-:S03]  /*07e0*/  @!P0 IMAD R21, R21, R17, R0 ;  /* 0x0000001115158224 */ /* 0x000fc600078e0200 */
[----:B------:R-:W-:Y:S01]  /*07f0*/  @P1 LEA.HI.X R3, R12, R3, R14, 0x2, P2 ;  /* 0x000000030c031211 */ /* 0x000fe200010f140e */
[----:B------:R-:W-:Y:S01]  /*0800*/  @P1 IMAD.WIDE R12, R17, 0x4, R8 ;  /* 0x00000004110c1825 */ /* 0x000fe200078e0208 */
[----:B------:R-:W4:Y:S03]  /*0810*/  @P1 LDG.E R14, desc[UR4][R8.64] ;  /* 0x00000004080e1981 */ /* 0x000f26000c1e1900 */
[----:B---3--:R-:W-:Y:S01]  /*0820*/  @!P0 IMAD.WIDE.U32 R4, R15, 0x4, R4 ;  /* 0x000000040f048825 */ /* 0x008fe200078e0004 */
[----:B------:R-:W2:Y:S04]  /*0830*/  @P1 LDG.E R2, desc[UR4][R2.64+0x4] ;  /* 0x0000040402021981 */ /* 0x000ea8000c1e1900 */
[----:B------:R-:W2:Y:S01]  /*0840*/  @P1 LDG.E R12, desc[UR4][R12.64] ;  /* 0x000000040c0c1981 */ /* 0x000ea2000c1e1900 */
[----:B0-----:R-:W-:-:S03]  /*0850*/  @!P0 IMAD.WIDE R6, R21, 0x4, R6 ;  /* 0x0000000415068825 */ /* 0x001fc600078e0206 */
[----:B------:R-:W3:Y:S04]  /*0860*/  @!P0 LDG.E R5, desc[UR4][R4.64] ;  /* 0x0000000404058981 */ /* 0x000ee8000c1e1900 */
[----:B------:R-:W3:Y:S01]  /*0870*/  @!P0 LDG.E R6, desc[UR4][R6.64] ;  /* 0x0000000406068981 */ /* 0x000ee2000c1e1900 */
[----:B----4-:R-:W-:-:S04]  /*0880*/  @P1 FFMA R11, R11, R14, R24 ;  /* 0x0000000e0b0b1223 */ /* 0x010fc80000000018 */
[----:B--2---:R-:W-:-:S04]  /*0890*/  @P1 FFMA R24, R2, R12, R11 ;  /* 0x0000000c02181223 */ /* 0x004fc8000000000b */
[----:B---3--:R-:W-:-:S07]  /*08a0*/  @!P0 FFMA R24, R5, R6, R24 ;  /* 0x0000000605188223 */ /* 0x008fce0000000018 */
.L_x_0:
[----:B------:R-:W0:Y:S01]  /*08b0*/  LDC.64 R2, c[0x0][0x390] ;  /* 0x0000e400ff027b82 */ /* 0x000e220000000a00 */
[----:B------:R-:W-:-:S04]  /*08c0*/  IMAD R17, R16, R17, R0 ;  /* 0x0000001110117224 */ /* 0x000fc800078e0200 */
[----:B0-----:R-:W-:-:S05]  /*08d0*/  IMAD.WIDE R2, R17, 0x4, R2 ;  /* 0x0000000411027825 */ /* 0x001fca00078e0202 */
[----:B------:R-:W-:Y:S01]  /*08e0*/  STG.E desc[UR4][R2.64], R24 ;  /* 0x0000001802007986 */ /* 0x000fe2000c101904 */
[----:B------:R-:W-:Y:S05]  /*08f0*/  EXIT ;  /* 0x000000000000794d */ /* 0x000fea0003800000 */
.L_x_4:
[----:B------:R-:W-:-:S00]  /*0900*/  BRA `(.L_x_4) ;  /* 0xfffffffc00fc7947 */ /* 0x000fc0000383ffff */
[----:B------:R-:W-:-:S00]  /*0910*/  NOP ;  /* 0x0000000000007918 */ /* 0x000fc00000000000 */
        /* <DEDUP_REMOVED lines=14> */
.L_x_5:


//--------------------- .nv.shared.reserved.0     --------------------------
	.section	.nv.shared.reserved.0,"aw",@nobits
	.weak		__nv_reservedSMEM_offset_0_alias
	.size		__nv_reservedSMEM_offset_0_alias, 0, 64
	.other		__nv_reservedSMEM_offset_0_alias,@"STO_CUDA_RESERVED_SHARED STV_DEFAULT"
__nv_reservedSMEM_offset_0_alias:
	.zero		0
	.zero		64


//--------------------- .nv.constant0._Z28matrix_multiplication_kernelPKfS0_Pfiii --------------------------
	.section	.nv.constant0._Z28matrix_multiplication_kernelPKfS0_Pfiii,"a",@progbits
	.sectionflags	@""
	.align	4
.nv.constant0._Z28matrix_multiplication_kernelPKfS0_Pfiii:
	.zero		932


//--------------------- SYMBOLS --------------------------

	.type		.nv.reservedSmem.offset0,@object
	.size		.nv.reservedSmem.offset0,0x4
